//
// Generated by NVIDIA NVVM Compiler
//
// Compiler Build ID: CL-36424714
// Cuda compilation tools, release 13.0, V13.0.88
// Based on NVVM 20.0.0
//

.version 9.0
.target sm_100
.address_size 64

	// .globl	_Z14matrixMultiplyPfS_S_iiiiii

.visible .entry _Z14matrixMultiplyPfS_S_iiiiii(
	.param .u64 .ptr .align 1 _Z14matrixMultiplyPfS_S_iiiiii_param_0,
	.param .u64 .ptr .align 1 _Z14matrixMultiplyPfS_S_iiiiii_param_1,
	.param .u64 .ptr .align 1 _Z14matrixMultiplyPfS_S_iiiiii_param_2,
	.param .u32 _Z14matrixMultiplyPfS_S_iiiiii_param_3,
	.param .u32 _Z14matrixMultiplyPfS_S_iiiiii_param_4,
	.param .u32 _Z14matrixMultiplyPfS_S_iiiiii_param_5,
	.param .u32 _Z14matrixMultiplyPfS_S_iiiiii_param_6,
	.param .u32 _Z14matrixMultiplyPfS_S_iiiiii_param_7,
	.param .u32 _Z14matrixMultiplyPfS_S_iiiiii_param_8
)
{
	.reg .pred 	%p<13>;
	.reg .b32 	%r<47>;
	.reg .b32 	%f<68>;
	.reg .b64 	%rd<40>;

	ld.param.u64 	%rd5, [_Z14matrixMultiplyPfS_S_iiiiii_param_0];
	ld.param.u64 	%rd6, [_Z14matrixMultiplyPfS_S_iiiiii_param_1];
	ld.param.u64 	%rd4, [_Z14matrixMultiplyPfS_S_iiiiii_param_2];
	ld.param.u32 	%r20, [_Z14matrixMultiplyPfS_S_iiiiii_param_4];
	ld.param.u32 	%r21, [_Z14matrixMultiplyPfS_S_iiiiii_param_6];
	ld.param.u32 	%r23, [_Z14matrixMultiplyPfS_S_iiiiii_param_7];
	ld.param.u32 	%r24, [_Z14matrixMultiplyPfS_S_iiiiii_param_8];
	cvta.to.global.u64 	%rd1, %rd6;
	cvta.to.global.u64 	%rd2, %rd5;
	mov.u32 	%r25, %ctaid.x;
	mov.u32 	%r26, %ntid.x;
	mov.u32 	%r27, %tid.x;
	mad.lo.s32 	%r1, %r25, %r26, %r27;
	mov.u32 	%r28, %ctaid.y;
	mov.u32 	%r29, %ntid.y;
	mov.u32 	%r30, %tid.y;
	mad.lo.s32 	%r31, %r28, %r29, %r30;
	setp.ge.s32 	%p1, %r1, %r23;
	setp.ge.s32 	%p2, %r31, %r24;
	or.pred  	%p3, %p1, %p2;
	@%p3 bra 	$L__BB0_14;
	setp.lt.s32 	%p4, %r20, 1;
	mov.f32 	%f67, 0f00000000;
	@%p4 bra 	$L__BB0_13;
	mul.lo.s32 	%r3, %r20, %r1;
	and.b32  	%r4, %r20, 7;
	setp.lt.u32 	%p5, %r20, 8;
	mov.f32 	%f67, 0f00000000;
	mov.b32 	%r45, 0;
	@%p5 bra 	$L__BB0_5;
	and.b32  	%r45, %r20, 2147483640;
	neg.s32 	%r43, %r45;
	shl.b32 	%r7, %r21, 3;
	add.s64 	%rd3, %rd2, 16;
	mov.f32 	%f67, 0f00000000;
	mul.wide.s32 	%rd11, %r21, 4;
	mov.u32 	%r41, %r3;
	mov.u32 	%r42, %r31;
$L__BB0_4:
	.pragma "nounroll";
	mul.wide.s32 	%rd7, %r41, 4;
	add.s64 	%rd8, %rd3, %rd7;
	ld.global.f32 	%f17, [%rd8+-16];
	mul.wide.s32 	%rd9, %r42, 4;
	add.s64 	%rd10, %rd1, %rd9;
	ld.global.f32 	%f18, [%rd10];
	fma.rn.f32 	%f19, %f17, %f18, %f67;
	ld.global.f32 	%f20, [%rd8+-12];
	add.s64 	%rd12, %rd10, %rd11;
	ld.global.f32 	%f21, [%rd12];
	fma.rn.f32 	%f22, %f20, %f21, %f19;
	ld.global.f32 	%f23, [%rd8+-8];
	add.s64 	%rd13, %rd12, %rd11;
	ld.global.f32 	%f24, [%rd13];
	fma.rn.f32 	%f25, %f23, %f24, %f22;
	ld.global.f32 	%f26, [%rd8+-4];
	add.s64 	%rd14, %rd13, %rd11;
	ld.global.f32 	%f27, [%rd14];
	fma.rn.f32 	%f28, %f26, %f27, %f25;
	ld.global.f32 	%f29, [%rd8];
	add.s64 	%rd15, %rd14, %rd11;
	ld.global.f32 	%f30, [%rd15];
	fma.rn.f32 	%f31, %f29, %f30, %f28;
	ld.global.f32 	%f32, [%rd8+4];
	add.s64 	%rd16, %rd15, %rd11;
	ld.global.f32 	%f33, [%rd16];
	fma.rn.f32 	%f34, %f32, %f33, %f31;
	ld.global.f32 	%f35, [%rd8+8];
	add.s64 	%rd17, %rd16, %rd11;
	ld.global.f32 	%f36, [%rd17];
	fma.rn.f32 	%f37, %f35, %f36, %f34;
	ld.global.f32 	%f38, [%rd8+12];
	add.s64 	%rd18, %rd17, %rd11;
	ld.global.f32 	%f39, [%rd18];
	fma.rn.f32 	%f67, %f38, %f39, %f37;
	add.s32 	%r43, %r43, 8;
	add.s32 	%r42, %r42, %r7;
	add.s32 	%r41, %r41, 8;
	setp.ne.s32 	%p6, %r43, 0;
	@%p6 bra 	$L__BB0_4;
$L__BB0_5:
	setp.eq.s32 	%p7, %r4, 0;
	@%p7 bra 	$L__BB0_13;
	and.b32  	%r15, %r20, 3;
	setp.lt.u32 	%p8, %r4, 4;
	@%p8 bra 	$L__BB0_8;
	add.s32 	%r33, %r45, %r3;
	mad.lo.s32 	%r34, %r45, %r21, %r31;
	mul.wide.s32 	%rd19, %r33, 4;
	add.s64 	%rd20, %rd2, %rd19;
	ld.global.f32 	%f41, [%rd20];
	mul.wide.s32 	%rd21, %r34, 4;
	add.s64 	%rd22, %rd1, %rd21;
	ld.global.f32 	%f42, [%rd22];
	fma.rn.f32 	%f43, %f41, %f42, %f67;
	ld.global.f32 	%f44, [%rd20+4];
	mul.wide.s32 	%rd23, %r21, 4;
	add.s64 	%rd24, %rd22, %rd23;
	ld.global.f32 	%f45, [%rd24];
	fma.rn.f32 	%f46, %f44, %f45, %f43;
	ld.global.f32 	%f47, [%rd20+8];
	add.s64 	%rd25, %rd24, %rd23;
	ld.global.f32 	%f48, [%rd25];
	fma.rn.f32 	%f49, %f47, %f48, %f46;
	ld.global.f32 	%f50, [%rd20+12];
	add.s64 	%rd26, %rd25, %rd23;
	ld.global.f32 	%f51, [%rd26];
	fma.rn.f32 	%f67, %f50, %f51, %f49;
	add.s32 	%r45, %r45, 4;
$L__BB0_8:
	setp.eq.s32 	%p9, %r15, 0;
	@%p9 bra 	$L__BB0_13;
	setp.eq.s32 	%p10, %r15, 1;
	@%p10 bra 	$L__BB0_11;
	add.s32 	%r35, %r45, %r3;
	mad.lo.s32 	%r36, %r45, %r21, %r31;
	mul.wide.s32 	%rd27, %r35, 4;
	add.s64 	%rd28, %rd2, %rd27;
	ld.global.f32 	%f53, [%rd28];
	mul.wide.s32 	%rd29, %r36, 4;
	add.s64 	%rd30, %rd1, %rd29;
	ld.global.f32 	%f54, [%rd30];
	fma.rn.f32 	%f55, %f53, %f54, %f67;
	ld.global.f32 	%f56, [%rd28+4];
	mul.wide.s32 	%rd31, %r21, 4;
	add.s64 	%rd32, %rd30, %rd31;
	ld.global.f32 	%f57, [%rd32];
	fma.rn.f32 	%f67, %f56, %f57, %f55;
	add.s32 	%r45, %r45, 2;
$L__BB0_11:
	and.b32  	%r37, %r20, 1;
	setp.eq.b32 	%p11, %r37, 1;
	not.pred 	%p12, %p11;
	@%p12 bra 	$L__BB0_13;
	add.s32 	%r38, %r45, %r3;
	mad.lo.s32 	%r39, %r45, %r21, %r31;
	mul.wide.s32 	%rd33, %r38, 4;
	add.s64 	%rd34, %rd2, %rd33;
	ld.global.f32 	%f58, [%rd34];
	mul.wide.s32 	%rd35, %r39, 4;
	add.s64 	%rd36, %rd1, %rd35;
	ld.global.f32 	%f59, [%rd36];
	fma.rn.f32 	%f67, %f58, %f59, %f67;
$L__BB0_13:
	mad.lo.s32 	%r40, %r24, %r1, %r31;
	cvta.to.global.u64 	%rd37, %rd4;
	mul.wide.s32 	%rd38, %r40, 4;
	add.s64 	%rd39, %rd37, %rd38;
	st.global.f32 	[%rd39], %f67;
$L__BB0_14:
	ret;

}


// ===== COMPILED SASS (sm_100) =====

	.target	sm_100

	.elftype	@"ET_EXEC"


//--------------------- .note.nv.tkinfo           --------------------------
	.section	.note.nv.tkinfo,"",@"SHT_NOTE"
	.sectionflags	@"SHF_NOTE_NV_TKINFO"
	.tkinfo
        /*0018*/ 	.word	0x00000002
        /*0030*/ 	.string	""
        /*0030*/ 	.string	"ptxas"
        /*0030*/ 	.string	"Cuda compilation tools, release 13.0, V13.0.88"
        /*0030*/ 	.string	"Build cuda_13.0.r13.0/compiler.36424714_0"
        /*0030*/ 	.string	"-arch sm_100 -m 64 "



//--------------------- .note.nv.cuinfo           --------------------------
	.section	.note.nv.cuinfo,"",@"SHT_NOTE"
	.sectionflags	@"SHF_NOTE_NV_CUINFO"
        /*0018*/ 	.short	0x0002
        /*001a*/ 	.short	0x0064
        /*001c*/ 	.short	0x0082
	.zero		2


//--------------------- .nv.info                  --------------------------
	.section	.nv.info,"",@"SHT_CUDA_INFO"
	.align	4


	//----- nvinfo : EIATTR_REGCOUNT
	.align		4
        /*0000*/ 	.byte	0x04, 0x2f
        /*0002*/ 	.short	(.L_1 - .L_0)
	.align		4
.L_0:
        /*0004*/ 	.word	index@(_Z14matrixMultiplyPfS_S_iiiiii)
        /*0008*/ 	.word	0x00000020


	//----- nvinfo : EIATTR_FRAME_SIZE
	.align		4
.L_1:
        /*000c*/ 	.byte	0x04, 0x11
        /*000e*/ 	.short	(.L_3 - .L_2)
	.align		4
.L_2:
        /*0010*/ 	.word	index@(_Z14matrixMultiplyPfS_S_iiiiii)
        /*0014*/ 	.word	0x00000000


	//----- nvinfo : EIATTR_MIN_STACK_SIZE
	.align		4
.L_3:
        /*0018*/ 	.byte	0x04, 0x12
        /*001a*/ 	.short	(.L_5 - .L_4)
	.align		4
.L_4:
        /*001c*/ 	.word	index@(_Z14matrixMultiplyPfS_S_iiiiii)
        /*0020*/ 	.word	0x00000000
.L_5:


//--------------------- .nv.compat                --------------------------
	.section	.nv.compat,"",@"SHT_CUDA_COMPAT_INFO"
	.align	4
        /*0000*/ 	.byte	0x02, 0x09, 0x00, 0x00, 0x02, 0x02, 0x01, 0x00, 0x02, 0x05, 0x05, 0x00, 0x03, 0x07, 0x01, 0x01
        /*0010*/ 	.byte	0x02, 0x03, 0x00, 0x00, 0x02, 0x06, 0x01, 0x00, 0x04, 0x0b, 0x08, 0x00, 0x09, 0x00, 0x00, 0x00
        /*0020*/ 	.byte	0x00, 0x00, 0x00, 0x00


//--------------------- .nv.info._Z14matrixMultiplyPfS_S_iiiiii --------------------------
	.section	.nv.info._Z14matrixMultiplyPfS_S_iiiiii,"",@"SHT_CUDA_INFO"
	.sectionflags	@""
	.align	4


	//----- nvinfo : EIATTR_CUDA_API_VERSION
	.align		4
        /*0000*/ 	.byte	0x04, 0x37
        /*0002*/ 	.short	(.L_7 - .L_6)
.L_6:
        /*0004*/ 	.word	0x00000082


	//----- nvinfo : EIATTR_KPARAM_INFO
	.align		4
.L_7:
        /*0008*/ 	.byte	0x04, 0x17
        /*000a*/ 	.short	(.L_9 - .L_8)
.L_8:
        /*000c*/ 	.word	0x00000000
        /*0010*/ 	.short	0x0008
        /*0012*/ 	.short	0x002c
        /*0014*/ 	.byte	0x00, 0xf0, 0x11, 0x00


	//----- nvinfo : EIATTR_KPARAM_INFO
	.align		4
.L_9:
        /*0018*/ 	.byte	0x04, 0x17
        /*001a*/ 	.short	(.L_11 - .L_10)
.L_10:
        /*001c*/ 	.word	0x00000000
        /*0020*/ 	.short	0x0007
        /*0022*/ 	.short	0x0028
        /*0024*/ 	.byte	0x00, 0xf0, 0x11, 0x00


	//----- nvinfo : EIATTR_KPARAM_INFO
	.align		4
.L_11:
        /*0028*/ 	.byte	0x04, 0x17
        /*002a*/ 	.short	(.L_13 - .L_12)
.L_12:
        /*002c*/ 	.word	0x00000000
        /*0030*/ 	.short	0x0006
        /*0032*/ 	.short	0x0024
        /*0034*/ 	.byte	0x00, 0xf0, 0x11, 0x00


	//----- nvinfo : EIATTR_KPARAM_INFO
	.align		4
.L_13:
        /*0038*/ 	.byte	0x04, 0x17
        /*003a*/ 	.short	(.L_15 - .L_14)
.L_14:
        /*003c*/ 	.word	0x00000000
        /*0040*/ 	.short	0x0005
        /*0042*/ 	.short	0x0020
        /*0044*/ 	.byte	0x00, 0xf0, 0x11, 0x00


	//----- nvinfo : EIATTR_KPARAM_INFO
	.align		4
.L_15:
        /*0048*/ 	.byte	0x04, 0x17
        /*004a*/ 	.short	(.L_17 - .L_16)
.L_16:
        /*004c*/ 	.word	0x00000000
        /*0050*/ 	.short	0x0004
        /*0052*/ 	.short	0x001c
        /*0054*/ 	.byte	0x00, 0xf0, 0x11, 0x00


	//----- nvinfo : EIATTR_KPARAM_INFO
	.align		4
.L_17:
        /*0058*/ 	.byte	0x04, 0x17
        /*005a*/ 	.short	(.L_19 - .L_18)
.L_18:
        /*005c*/ 	.word	0x00000000
        /*0060*/ 	.short	0x0003
        /*0062*/ 	.short	0x0018
        /*0064*/ 	.byte	0x00, 0xf0, 0x11, 0x00


	//----- nvinfo : EIATTR_KPARAM_INFO
	.align		4
.L_19:
        /*0068*/ 	.byte	0x04, 0x17
        /*006a*/ 	.short	(.L_21 - .L_20)
.L_20:
        /*006c*/ 	.word	0x00000000
        /*0070*/ 	.short	0x0002
        /*0072*/ 	.short	0x0010
        /*0074*/ 	.byte	0x00, 0xf5, 0x21, 0x00


	//----- nvinfo : EIATTR_KPARAM_INFO
	.align		4
.L_21:
        /*0078*/ 	.byte	0x04, 0x17
        /*007a*/ 	.short	(.L_23 - .L_22)
.L_22:
        /*007c*/ 	.word	0x00000000
        /*0080*/ 	.short	0x0001
        /*0082*/ 	.short	0x0008
        /*0084*/ 	.byte	0x00, 0xf5, 0x21, 0x00


	//----- nvinfo : EIATTR_KPARAM_INFO
	.align		4
.L_23:
        /*0088*/ 	.byte	0x04, 0x17
        /*008a*/ 	.short	(.L_25 - .L_24)
.L_24:
        /*008c*/ 	.word	0x00000000
        /*0090*/ 	.short	0x0000
        /*0092*/ 	.short	0x0000
        /*0094*/ 	.byte	0x00, 0xf5, 0x21, 0x00


	//----- nvinfo : EIATTR_SPARSE_MMA_MASK
	.align		4
.L_25:
        /*0098*/ 	.byte	0x03, 0x50
        /*009a*/ 	.short	0x0000


	//----- nvinfo : EIATTR_MAXREG_COUNT
	.align		4
        /*009c*/ 	.byte	0x03, 0x1b
        /*009e*/ 	.short	0x00ff


	//----- nvinfo : EIATTR_MERCURY_ISA_VERSION
	.align		4
        /*00a0*/ 	.byte	0x03, 0x5f
        /*00a2*/ 	.short	0x0101


	//----- nvinfo : EIATTR_VRC_CTA_INIT_COUNT
	.align		4
        /*00a4*/ 	.byte	0x02, 0x4a
	.zero		1
	.zero		1


	//----- nvinfo : EIATTR_EXIT_INSTR_OFFSETS
	.align		4
        /*00a8*/ 	.byte	0x04, 0x1c
        /*00aa*/ 	.short	(.L_27 - .L_26)


	//   ....[0]....
.L_26:
        /*00ac*/ 	.word	0x000000c0


	//   ....[1]....
        /*00b0*/ 	.word	0x00000880


	//----- nvinfo : EIATTR_CBANK_PARAM_SIZE
	.align		4
.L_27:
        /*00b4*/ 	.byte	0x03, 0x19
        /*00b6*/ 	.short	0x0030


	//----- nvinfo : EIATTR_PARAM_CBANK
	.align		4
        /*00b8*/ 	.byte	0x04, 0x0a
        /*00ba*/ 	.short	(.L_29 - .L_28)
	.align		4
.L_28:
        /*00bc*/ 	.word	index@(.nv.constant0._Z14matrixMultiplyPfS_S_iiiiii)
        /*00c0*/ 	.short	0x0380
        /*00c2*/ 	.short	0x0030


	//----- nvinfo : EIATTR_SW_WAR
	.align		4
.L_29:
        /*00c4*/ 	.byte	0x04, 0x36
        /*00c6*/ 	.short	(.L_31 - .L_30)
.L_30:
        /*00c8*/ 	.word	0x00000008
.L_31:


//--------------------- .nv.callgraph             --------------------------
	.section	.nv.callgraph,"",@"SHT_CUDA_CALLGRAPH"
	.align	4
	.sectionentsize	8
	.align		4
        /*0000*/ 	.word	0x00000000
	.align		4
        /*0004*/ 	.word	0xffffffff
	.align		4
        /*0008*/ 	.word	0x00000000
	.align		4
        /*000c*/ 	.word	0xfffffffe
	.align		4
        /*0010*/ 	.word	0x00000000
	.align		4
        /*0014*/ 	.word	0xfffffffd
	.align		4
        /*0018*/ 	.word	0x00000000
	.align		4
        /*001c*/ 	.word	0xfffffffc


//--------------------- .text._Z14matrixMultiplyPfS_S_iiiiii --------------------------
	.section	.text._Z14matrixMultiplyPfS_S_iiiiii,"ax",@progbits
	.align	128
        .global         _Z14matrixMultiplyPfS_S_iiiiii
        .type           _Z14matrixMultiplyPfS_S_iiiiii,@function
        .size           _Z14matrixMultiplyPfS_S_iiiiii,(.L_x_5 - _Z14matrixMultiplyPfS_S_iiiiii)
        .other          _Z14matrixMultiplyPfS_S_iiiiii,@"STO_CUDA_ENTRY STV_DEFAULT"
_Z14matrixMultiplyPfS_S_iiiiii:
.text._Z14matrixMultiplyPfS_S_iiiiii:
[----:B------:R-:W-:Y:S01]  /*0000*/  LDC R1, c[0x0][0x37c] ;  /* 0x0000df00ff017b82 */ /* 0x000fe20000000800 */
[----:B------:R-:W0:Y:S07]  /*0010*/  S2R R3, SR_TID.Y ;  /* 0x0000000000037919 */ /* 0x000e2e0000002200 */
[----:B------:R-:W1:Y:S01]  /*0020*/  LDC R15, c[0x0][0x360] ;  /* 0x0000d800ff0f7b82 */ /* 0x000e620000000800 */
[----:B------:R-:W2:Y:S01]  /*0030*/  LDCU.64 UR8, c[0x0][0x3a8] ;  /* 0x00007500ff0877ac */ /* 0x000ea20008000a00 */
[----:B------:R-:W1:Y:S06]  /*0040*/  S2R R2, SR_TID.X ;  /* 0x0000000000027919 */ /* 0x000e6c0000002100 */
[----:B------:R-:W0:Y:S08]  /*0050*/  S2UR UR5, SR_CTAID.Y ;  /* 0x00000000000579c3 */ /* 0x000e300000002600 */
[----:B------:R-:W0:Y:S08]  /*0060*/  LDC R0, c[0x0][0x364] ;  /* 0x0000d900ff007b82 */ /* 0x000e300000000800 */
[----:B------:R-:W1:Y:S01]  /*0070*/  S2UR UR4, SR_CTAID.X ;  /* 0x00000000000479c3 */ /* 0x000e620000002500 */
[----:B0-----:R-:W-:-:S05]  /*0080*/  IMAD R0, R0, UR5, R3 ;  /* 0x0000000500007c24 */ /* 0x001fca000f8e0203 */
[----:B--2---:R-:W-:Y:S01]  /*0090*/  ISETP.GE.AND P0, PT, R0, UR9, PT ;  /* 0x0000000900007c0c */ /* 0x004fe2000bf06270 */
[----:B-1----:R-:W-:-:S05]  /*00a0*/  IMAD R15, R15, UR4, R2 ;  /* 0x000000040f0f7c24 */ /* 0x002fca000f8e0202 */
[----:B------:R-:W-:-:S13]  /*00b0*/  ISETP.GE.OR P0, PT, R15, UR8, P0 ;  /* 0x000000080f007c0c */ /* 0x000fda0008706670 */
[----:B------:R-:W-:Y:S05]  /*00c0*/  @P0 EXIT ;  /* 0x000000000000094d */ /* 0x000fea0003800000 */
[----:B------:R-:W0:Y:S01]  /*00d0*/  LDC R14, c[0x0][0x39c] ;  /* 0x0000e700ff0e7b82 */ /* 0x000e220000000800 */
[----:B------:R-:W1:Y:S01]  /*00e0*/  LDCU.64 UR6, c[0x0][0x358] ;  /* 0x00006b00ff0677ac */ /* 0x000e620008000a00 */
[----:B------:R-:W-:Y:S01]  /*00f0*/  HFMA2 R25, -RZ, RZ, 0, 0 ;  /* 0x00000000ff197431 */ /* 0x000fe200000001ff */
[----:B0-----:R-:W-:-:S13]  /*0100*/  ISETP.GE.AND P0, PT, R14, 0x1, PT ;  /* 0x000000010e00780c */ /* 0x001fda0003f06270 */
[----:B-1----:R-:W-:Y:S05]  /*0110*/  @!P0 BRA `(.L_x_0) ;  /* 0x0000000400c88947 */ /* 0x002fea0003800000 */
[C---:B------:R-:W-:Y:S01]  /*0120*/  ISETP.GE.U32.AND P1, PT, R14.reuse, 0x8, PT ;  /* 0x000000080e00780c */ /* 0x040fe20003f26070 */
[----:B------:R-:W-:Y:S01]  /*0130*/  IMAD R17, R15, R14, RZ ;  /* 0x0000000e0f117224 */ /* 0x000fe200078e02ff */
[----:B------:R-:W-:Y:S02]  /*0140*/  LOP3.LUT R24, R14, 0x7, RZ, 0xc0, !PT ;  /* 0x000000070e187812 */ /* 0x000fe400078ec0ff */
[----:B------:R-:W-:Y:S02]  /*0150*/  MOV R25, RZ ;  /* 0x000000ff00197202 */ /* 0x000fe40000000f00 */
[----:B------:R-:W-:Y:S02]  /*0160*/  ISETP.NE.AND P0, PT, R24, RZ, PT ;  /* 0x000000ff1800720c */ /* 0x000fe40003f05270 */
[----:B------:R-:W-:-:S05]  /*0170*/  MOV R18, RZ ;  /* 0x000000ff00127202 */ /* 0x000fca0000000f00 */
[----:B------:R-:W-:Y:S06]  /*0180*/  @!P1 BRA `(.L_x_1) ;  /* 0x0000000000c89947 */ /* 0x000fec0003800000 */
[----:B------:R-:W0:Y:S01]  /*0190*/  LDCU.64 UR4, c[0x0][0x380] ;  /* 0x00007000ff0477ac */ /* 0x000e220008000a00 */
[----:B------:R-:W-:Y:S02]  /*01a0*/  LOP3.LUT R18, R14, 0x7ffffff8, RZ, 0xc0, !PT ;  /* 0x7ffffff80e127812 */ /* 0x000fe400078ec0ff */
[----:B------:R-:W-:Y:S02]  /*01b0*/  MOV R25, RZ ;  /* 0x000000ff00197202 */ /* 0x000fe40000000f00 */
[----:B------:R-:W-:Y:S02]  /*01c0*/  MOV R16, R17 ;  /* 0x0000001100107202 */ /* 0x000fe40000000f00 */
[----:B------:R-:W-:Y:S02]  /*01d0*/  MOV R20, R0 ;  /* 0x0000000000147202 */ /* 0x000fe40000000f00 */
[----:B------:R-:W-:Y:S01]  /*01e0*/  IADD3 R19, PT, PT, -R18, RZ, RZ ;  /* 0x000000ff12137210 */ /* 0x000fe20007ffe1ff */
[----:B0-----:R-:W-:-:S04]  /*01f0*/  UIADD3 UR4, UP0, UPT, UR4, 0x10, URZ ;  /* 0x0000001004047890 */ /* 0x001fc8000ff1e0ff */
[----:B------:R-:W-:-:S12]  /*0200*/  UIADD3.X UR5, UPT, UPT, URZ, UR5, URZ, UP0, !UPT ;  /* 0x00000005ff057290 */ /* 0x000fd800087fe4ff */
.L_x_2:
[----:B------:R-:W0:Y:S01]  /*0210*/  LDC.64 R10, c[0x0][0x388] ;  /* 0x0000e200ff0a7b82 */ /* 0x000e220000000a00 */
[----:B------:R-:W-:Y:S02]  /*0220*/  MOV R2, UR4 ;  /* 0x0000000400027c02 */ /* 0x000fe40008000f00 */
[----:B------:R-:W-:-:S03]  /*0230*/  MOV R3, UR5 ;  /* 0x0000000500037c02 */ /* 0x000fc60008000f00 */
[----:B------:R-:W-:Y:S02]  /*0240*/  IMAD.WIDE R2, R16, 0x4, R2 ;  /* 0x0000000410027825 */ /* 0x000fe400078e0202 */
[----:B------:R-:W1:Y:S03]  /*0250*/  LDC R23, c[0x0][0x3a4] ;  /* 0x0000e900ff177b82 */ /* 0x000e660000000800 */
[----:B------:R-:W2:Y:S04]  /*0260*/  LDG.E R26, desc[UR6][R2.64+-0x10] ;  /* 0xfffff006021a7981 */ /* 0x000ea8000c1e1900 */
[----:B------:R-:W3:Y:S04]  /*0270*/  LDG.E R22, desc[UR6][R2.64+-0xc] ;  /* 0xfffff40602167981 */ /* 0x000ee8000c1e1900 */
[----:B------:R-:W4:Y:S01]  /*0280*/  LDG.E R27, desc[UR6][R2.64+-0x8] ;  /* 0xfffff806021b7981 */ /* 0x000f22000c1e1900 */
[----:B0-----:R-:W-:-:S05]  /*0290*/  IMAD.WIDE R10, R20, 0x4, R10 ;  /* 0x00000004140a7825 */ /* 0x001fca00078e020a */
[----:B------:R0:W2:Y:S01]  /*02a0*/  LDG.E R28, desc[UR6][R10.64] ;  /* 0x000000060a1c7981 */ /* 0x0000a2000c1e1900 */
[----:B-1----:R-:W-:-:S05]  /*02b0*/  IMAD.WIDE R12, R23, 0x4, R10 ;  /* 0x00000004170c7825 */ /* 0x002fca00078e020a */
[----:B------:R1:W3:Y:S01]  /*02c0*/  LDG.E R21, desc[UR6][R12.64] ;  /* 0x000000060c157981 */ /* 0x0002e2000c1e1900 */
[----:B------:R-:W-:-:S04]  /*02d0*/  IMAD.WIDE R8, R23, 0x4, R12 ;  /* 0x0000000417087825 */ /* 0x000fc800078e020c */
[C---:B------:R-:W-:Y:S02]  /*02e0*/  IMAD.WIDE R6, R23.reuse, 0x4, R8 ;  /* 0x0000000417067825 */ /* 0x040fe400078e0208 */
[----:B------:R-:W4:Y:S02]  /*02f0*/  LDG.E R8, desc[UR6][R8.64] ;  /* 0x0000000608087981 */ /* 0x000f24000c1e1900 */
[C---:B------:R-:W-:Y:S02]  /*0300*/  IMAD.WIDE R4, R23.reuse, 0x4, R6 ;  /* 0x0000000417047825 */ /* 0x040fe400078e0206 */
[----:B------:R5:W4:Y:S02]  /*0310*/  LDG.E R29, desc[UR6][R6.64] ;  /* 0x00000006061d7981 */ /* 0x000b24000c1e1900 */
[C---:B0-----:R-:W-:Y:S02]  /*0320*/  IMAD.WIDE R10, R23.reuse, 0x4, R4 ;  /* 0x00000004170a7825 */ /* 0x041fe400078e0204 */
[----:B------:R-:W4:Y:S04]  /*0330*/  LDG.E R9, desc[UR6][R2.64+0x8] ;  /* 0x0000080602097981 */ /* 0x000f28000c1e1900 */
[----:B------:R-:W4:Y:S01]  /*0340*/  LDG.E R5, desc[UR6][R4.64] ;  /* 0x0000000604057981 */ /* 0x000f22000c1e1900 */
[----:B-1----:R-:W-:-:S03]  /*0350*/  IMAD.WIDE R12, R23, 0x4, R10 ;  /* 0x00000004170c7825 */ /* 0x002fc600078e020a */
[----:B------:R-:W4:Y:S01]  /*0360*/  LDG.E R4, desc[UR6][R2.64] ;  /* 0x0000000602047981 */ /* 0x000f22000c1e1900 */
[----:B-----5:R-:W-:-:S06]  /*0370*/  IMAD.WIDE R6, R23, 0x4, R12 ;  /* 0x0000000417067825 */ /* 0x020fcc00078e020c */
[----:B------:R-:W5:Y:S01]  /*0380*/  LDG.E R7, desc[UR6][R6.64] ;  /* 0x0000000606077981 */ /* 0x000f62000c1e1900 */
[----:B--2---:R-:W-:-:S03]  /*0390*/  FFMA R25, R26, R28, R25 ;  /* 0x0000001c1a197223 */ /* 0x004fc60000000019 */
[----:B------:R-:W2:Y:S04]  /*03a0*/  LDG.E R26, desc[UR6][R2.64+-0x4] ;  /* 0xfffffc06021a7981 */ /* 0x000ea8000c1e1900 */
[----:B------:R-:W5:Y:S04]  /*03b0*/  LDG.E R28, desc[UR6][R10.64] ;  /* 0x000000060a1c7981 */ /* 0x000f68000c1e1900 */
[----:B------:R-:W5:Y:S04]  /*03c0*/  LDG.E R11, desc[UR6][R2.64+0x4] ;  /* 0x00000406020b7981 */ /* 0x000f68000c1e1900 */
[----:B------:R-:W5:Y:S04]  /*03d0*/  LDG.E R10, desc[UR6][R2.64+0xc] ;  /* 0x00000c06020a7981 */ /* 0x000f68000c1e1900 */
[----:B------:R-:W5:Y:S01]  /*03e0*/  LDG.E R2, desc[UR6][R12.64] ;  /* 0x000000060c027981 */ /* 0x000f62000c1e1900 */
[----:B---3--:R-:W-:Y:S01]  /*03f0*/  FFMA R22, R22, R21, R25 ;  /* 0x0000001516167223 */ /* 0x008fe20000000019 */
[----:B------:R-:W-:-:S03]  /*0400*/  IADD3 R19, PT, PT, R19, 0x8, RZ ;  /* 0x0000000813137810 */ /* 0x000fc60007ffe0ff */
[----:B----4-:R-:W-:Y:S01]  /*0410*/  FFMA R27, R27, R8, R22 ;  /* 0x000000081b1b7223 */ /* 0x010fe20000000016 */
[----:B------:R-:W-:Y:S02]  /*0420*/  ISETP.NE.AND P1, PT, R19, RZ, PT ;  /* 0x000000ff1300720c */ /* 0x000fe40003f25270 */
[----:B------:R-:W-:Y:S02]  /*0430*/  LEA R20, R23, R20, 0x3 ;  /* 0x0000001417147211 */ /* 0x000fe400078e18ff */
[----:B------:R-:W-:Y:S01]  /*0440*/  IADD3 R16, PT, PT, R16, 0x8, RZ ;  /* 0x0000000810107810 */ /* 0x000fe20007ffe0ff */
[----:B--2---:R-:W-:-:S04]  /*0450*/  FFMA R27, R26, R29, R27 ;  /* 0x0000001d1a1b7223 */ /* 0x004fc8000000001b */
[----:B------:R-:W-:-:S04]  /*0460*/  FFMA R4, R4, R5, R27 ;  /* 0x0000000504047223 */ /* 0x000fc8000000001b */
[----:B-----5:R-:W-:-:S04]  /*0470*/  FFMA R4, R11, R28, R4 ;  /* 0x0000001c0b047223 */ /* 0x020fc80000000004 */
[----:B------:R-:W-:-:S04]  /*0480*/  FFMA R9, R9, R2, R4 ;  /* 0x0000000209097223 */ /* 0x000fc80000000004 */
[----:B------:R-:W-:Y:S01]  /*0490*/  FFMA R25, R10, R7, R9 ;  /* 0x000000070a197223 */ /* 0x000fe20000000009 */
[----:B------:R-:W-:Y:S06]  /*04a0*/  @P1 BRA `(.L_x_2) ;  /* 0xfffffffc00581947 */ /* 0x000fec000383ffff */
.L_x_1:
[----:B------:R-:W-:Y:S05]  /*04b0*/  @!P0 BRA `(.L_x_0) ;  /* 0x0000000000e08947 */ /* 0x000fea0003800000 */
[----:B------:R-:W-:Y:S02]  /*04c0*/  ISETP.GE.U32.AND P0, PT, R24, 0x4, PT ;  /* 0x000000041800780c */ /* 0x000fe40003f06070 */
[----:B------:R-:W-:-:S04]  /*04d0*/  LOP3.LUT R16, R14, 0x3, RZ, 0xc0, !PT ;  /* 0x000000030e107812 */ /* 0x000fc800078ec0ff */
[----:B------:R-:W-:-:S07]  /*04e0*/  ISETP.NE.AND P1, PT, R16, RZ, PT ;  /* 0x000000ff1000720c */ /* 0x000fce0003f25270 */
[----:B------:R-:W-:Y:S06]  /*04f0*/  @!P0 BRA `(.L_x_3) ;  /* 0x00000000005c8947 */ /* 0x000fec0003800000 */
[----:B------:R-:W0:Y:S01]  /*0500*/  LDC R19, c[0x0][0x3a4] ;  /* 0x0000e900ff137b82 */ /* 0x000e220000000800 */
[----:B------:R-:W-:-:S07]  /*0510*/  IADD3 R5, PT, PT, R17, R18, RZ ;  /* 0x0000001211057210 */ /* 0x000fce0007ffe0ff */
[----:B------:R-:W1:Y:S08]  /*0520*/  LDC.64 R8, c[0x0][0x388] ;  /* 0x0000e200ff087b82 */ /* 0x000e700000000a00 */
[----:B------:R-:W2:Y:S01]  /*0530*/  LDC.64 R2, c[0x0][0x380] ;  /* 0x0000e000ff027b82 */ /* 0x000ea20000000a00 */
[----:B0-----:R-:W-:-:S04]  /*0540*/  IMAD R7, R18, R19, R0 ;  /* 0x0000001312077224 */ /* 0x001fc800078e0200 */
[----:B-1----:R-:W-:-:S04]  /*0550*/  IMAD.WIDE R8, R7, 0x4, R8 ;  /* 0x0000000407087825 */ /* 0x002fc800078e0208 */
[----:B------:R-:W-:Y:S02]  /*0560*/  IMAD.WIDE R10, R19, 0x4, R8 ;  /* 0x00000004130a7825 */ /* 0x000fe400078e0208 */
[----:B------:R-:W3:Y:S02]  /*0570*/  LDG.E R8, desc[UR6][R8.64] ;  /* 0x0000000608087981 */ /* 0x000ee4000c1e1900 */
[----:B--2---:R-:W-:-:S04]  /*0580*/  IMAD.WIDE R2, R5, 0x4, R2 ;  /* 0x0000000405027825 */ /* 0x004fc800078e0202 */
[C---:B------:R-:W-:Y:S01]  /*0590*/  IMAD.WIDE R4, R19.reuse, 0x4, R10 ;  /* 0x0000000413047825 */ /* 0x040fe200078e020a */
[----:B------:R-:W3:Y:S04]  /*05a0*/  LDG.E R12, desc[UR6][R2.64] ;  /* 0x00000006020c7981 */ /* 0x000ee8000c1e1900 */
[----:B------:R-:W2:Y:S01]  /*05b0*/  LDG.E R10, desc[UR6][R10.64] ;  /* 0x000000060a0a7981 */ /* 0x000ea2000c1e1900 */
[----:B------:R-:W-:-:S03]  /*05c0*/  IMAD.WIDE R6, R19, 0x4, R4 ;  /* 0x0000000413067825 */ /* 0x000fc600078e0204 */
[----:B------:R-:W2:Y:S04]  /*05d0*/  LDG.E R13, desc[UR6][R2.64+0x4] ;  /* 0x00000406020d7981 */ /* 0x000ea8000c1e1900 */
[----:B------:R-:W4:Y:S04]  /*05e0*/  LDG.E R20, desc[UR6][R4.64] ;  /* 0x0000000604147981 */ /* 0x000f28000c1e1900 */
[----:B------:R-:W4:Y:S04]  /*05f0*/  LDG.E R19, desc[UR6][R2.64+0x8] ;  /* 0x0000080602137981 */ /* 0x000f28000c1e1900 */
[----:B------:R-:W5:Y:S04]  /*0600*/  LDG.E R21, desc[UR6][R2.64+0xc] ;  /* 0x00000c0602157981 */ /* 0x000f68000c1e1900 */
[----:B------:R-:W5:Y:S01]  /*0610*/  LDG.E R6, desc[UR6][R6.64] ;  /* 0x0000000606067981 */ /* 0x000f62000c1e1900 */
[----:B------:R-:W-:Y:S01]  /*0620*/  IADD3 R18, PT, PT, R18, 0x4, RZ ;  /* 0x0000000412127810 */ /* 0x000fe20007ffe0ff */
[----:B---3--:R-:W-:-:S04]  /*0630*/  FFMA R12, R12, R8, R25 ;  /* 0x000000080c0c7223 */ /* 0x008fc80000000019 */
[----:B--2---:R-:W-:-:S04]  /*0640*/  FFMA R12, R13, R10, R12 ;  /* 0x0000000a0d0c7223 */ /* 0x004fc8000000000c */
[----:B----4-:R-:W-:-:S04]  /*0650*/  FFMA R12, R19, R20, R12 ;  /* 0x00000014130c7223 */ /* 0x010fc8000000000c */
[----:B-----5:R-:W-:-:S07]  /*0660*/  FFMA R25, R21, R6, R12 ;  /* 0x0000000615197223 */ /* 0x020fce000000000c */
.L_x_3:
[----:B------:R-:W-:Y:S05]  /*0670*/  @!P1 BRA `(.L_x_0) ;  /* 0x0000000000709947 */ /* 0x000fea0003800000 */
[----:B------:R-:W-:Y:S01]  /*0680*/  ISETP.NE.AND P0, PT, R16, 0x1, PT ;  /* 0x000000011000780c */ /* 0x000fe20003f05270 */
[----:B------:R-:W0:Y:S01]  /*0690*/  LDC.64 R10, c[0x0][0x388] ;  /* 0x0000e200ff0a7b82 */ /* 0x000e220000000a00 */
[----:B------:R-:W-:-:S04]  /*06a0*/  LOP3.LUT R14, R14, 0x1, RZ, 0xc0, !PT ;  /* 0x000000010e0e7812 */ /* 0x000fc800078ec0ff */
[----:B------:R-:W-:-:S03]  /*06b0*/  ISETP.NE.U32.AND P1, PT, R14, 0x1, PT ;  /* 0x000000010e00780c */ /* 0x000fc60003f25070 */
[----:B------:R-:W1:Y:S04]  /*06c0*/  LDC.64 R6, c[0x0][0x380] ;  /* 0x0000e000ff067b82 */ /* 0x000e680000000a00 */
[----:B------:R-:W-:-:S04]  /*06d0*/  @P0 IADD3 R9, PT, PT, R17, R18, RZ ;  /* 0x0000001211090210 */ /* 0x000fc80007ffe0ff */
[----:B------:R-:W2:Y:S08]  /*06e0*/  @P0 LDC R13, c[0x0][0x3a4] ;  /* 0x0000e900ff0d0b82 */ /* 0x000eb00000000800 */
[----:B------:R-:W3:Y:S08]  /*06f0*/  @!P1 LDC R21, c[0x0][0x3a4] ;  /* 0x0000e900ff159b82 */ /* 0x000ef00000000800 */
[----:B------:R-:W4:Y:S01]  /*0700*/  LDC.64 R4, c[0x0][0x380] ;  /* 0x0000e000ff047b82 */ /* 0x000f220000000a00 */
[----:B-1----:R-:W-:-:S05]  /*0710*/  @P0 IMAD.WIDE R6, R9, 0x4, R6 ;  /* 0x0000000409060825 */ /* 0x002fca00078e0206 */
[----:B------:R-:W5:Y:S02]  /*0720*/  @P0 LDG.E R12, desc[UR6][R6.64] ;  /* 0x00000006060c0981 */ /* 0x000f64000c1e1900 */
[----:B------:R-:W1:Y:S01]  /*0730*/  LDC.64 R2, c[0x0][0x388] ;  /* 0x0000e200ff027b82 */ /* 0x000e620000000a00 */
[C---:B--2---:R-:W-:Y:S01]  /*0740*/  @P0 IMAD R19, R18.reuse, R13, R0 ;  /* 0x0000000d12130224 */ /* 0x044fe200078e0200 */
[----:B------:R-:W-:-:S03]  /*0750*/  @P0 IADD3 R18, PT, PT, R18, 0x2, RZ ;  /* 0x0000000212120810 */ /* 0x000fc60007ffe0ff */
[----:B0-----:R-:W-:Y:S01]  /*0760*/  @P0 IMAD.WIDE R10, R19, 0x4, R10 ;  /* 0x00000004130a0825 */ /* 0x001fe200078e020a */
[----:B------:R-:W-:Y:S01]  /*0770*/  @!P1 IADD3 R17, PT, PT, R17, R18, RZ ;  /* 0x0000001211119210 */ /* 0x000fe20007ffe0ff */
[----:B------:R-:W2:Y:S02]  /*0780*/  @P0 LDG.E R19, desc[UR6][R6.64+0x4] ;  /* 0x0000040606130981 */ /* 0x000ea4000c1e1900 */
[----:B------:R-:W-:Y:S02]  /*0790*/  @P0 IMAD.WIDE R8, R13, 0x4, R10 ;  /* 0x000000040d080825 */ /* 0x000fe400078e020a */
[----:B------:R-:W5:Y:S02]  /*07a0*/  @P0 LDG.E R14, desc[UR6][R10.64] ;  /* 0x000000060a0e0981 */ /* 0x000f64000c1e1900 */
[----:B---3--:R-:W-:Y:S02]  /*07b0*/  @!P1 IMAD R13, R18, R21, R0 ;  /* 0x00000015120d9224 */ /* 0x008fe400078e0200 */
[----:B----4-:R-:W-:Y:S01]  /*07c0*/  @!P1 IMAD.WIDE R4, R17, 0x4, R4 ;  /* 0x0000000411049825 */ /* 0x010fe200078e0204 */
[----:B------:R-:W2:Y:S05]  /*07d0*/  @P0 LDG.E R8, desc[UR6][R8.64] ;  /* 0x0000000608080981 */ /* 0x000eaa000c1e1900 */
[----:B------:R-:W3:Y:S01]  /*07e0*/  @!P1 LDG.E R4, desc[UR6][R4.64] ;  /* 0x0000000604049981 */ /* 0x000ee2000c1e1900 */
[----:B-1----:R-:W-:-:S06]  /*07f0*/  @!P1 IMAD.WIDE R2, R13, 0x4, R2 ;  /* 0x000000040d029825 */ /* 0x002fcc00078e0202 */
[----:B------:R-:W3:Y:S01]  /*0800*/  @!P1 LDG.E R2, desc[UR6][R2.64] ;  /* 0x0000000602029981 */ /* 0x000ee2000c1e1900 */
[----:B-----5:R-:W-:-:S04]  /*0810*/  @P0 FFMA R12, R12, R14, R25 ;  /* 0x0000000e0c0c0223 */ /* 0x020fc80000000019 */
[----:B--2---:R-:W-:-:S04]  /*0820*/  @P0 FFMA R25, R19, R8, R12 ;  /* 0x0000000813190223 */ /* 0x004fc8000000000c */
[----:B---3--:R-:W-:-:S07]  /*0830*/  @!P1 FFMA R25, R4, R2, R25 ;  /* 0x0000000204199223 */ /* 0x008fce0000000019 */
.L_x_0:
[----:B------:R-:W0:Y:S01]  /*0840*/  LDC.64 R2, c[0x0][0x390] ;  /* 0x0000e400ff027b82 */ /* 0x000e220000000a00 */
[----:B------:R-:W-:-:S04]  /*0850*/  IMAD R15, R15, UR9, R0 ;  /* 0x000000090f0f7c24 */ /* 0x000fc8000f8e0200 */
[----:B0-----:R-:W-:-:S05]  /*0860*/  IMAD.WIDE R2, R15, 0x4, R2 ;  /* 0x000000040f027825 */ /* 0x001fca00078e0202 */
[----:B------:R-:W-:Y:S01]  /*0870*/  STG.E desc[UR6][R2.64], R25 ;  /* 0x0000001902007986 */ /* 0x000fe2000c101906 */
[----:B------:R-:W-:Y:S05]  /*0880*/  EXIT ;  /* 0x000000000000794d */ /* 0x000fea0003800000 */
.L_x_4:
[----:B------:R-:W-:-:S00]  /*0890*/  BRA `(.L_x_4) ;  /* 0xfffffffc00fc7947 */ /* 0x000fc0000383ffff */
[----:B------:R-:W-:-:S00]  /*08a0*/  NOP ;  /* 0x0000000000007918 */ /* 0x000fc00000000000 */
        /* <DEDUP_REMOVED lines=13> */
.L_x_5:


//--------------------- .nv.shared.reserved.0     --------------------------
	.section	.nv.shared.reserved.0,"aw",@nobits
	.weak		__nv_reservedSMEM_offset_0_alias
	.size		__nv_reservedSMEM_offset_0_alias, 0, 64
	.other		__nv_reservedSMEM_offset_0_alias,@"STO_CUDA_RESERVED_SHARED STV_DEFAULT"
__nv_reservedSMEM_offset_0_alias:
	.zero		0
	.zero		64


//--------------------- .nv.constant0._Z14matrixMultiplyPfS_S_iiiiii --------------------------
	.section	.nv.constant0._Z14matrixMultiplyPfS_S_iiiiii,"a",@progbits
	.sectionflags	@""
	.align	4
.nv.constant0._Z14matrixMultiplyPfS_S_iiiiii:
	.zero		944


//--------------------- SYMBOLS --------------------------

	.type		.nv.reservedSmem.offset0,@object
	.size		.nv.reservedSmem.offset0,0x4
